//
// Generated by NVIDIA NVVM Compiler
//
// Compiler Build ID: CL-36424714
// Cuda compilation tools, release 13.0, V13.0.88
// Based on NVVM 20.0.0
//

.version 9.0
.target sm_100
.address_size 64

	// .globl	_Z18dailyReturnsKernelPKfPfi

.visible .entry _Z18dailyReturnsKernelPKfPfi(
	.param .u64 .ptr .align 1 _Z18dailyReturnsKernelPKfPfi_param_0,
	.param .u64 .ptr .align 1 _Z18dailyReturnsKernelPKfPfi_param_1,
	.param .u32 _Z18dailyReturnsKernelPKfPfi_param_2
)
{
	.reg .pred 	%p<2>;
	.reg .b32 	%r<7>;
	.reg .b32 	%f<5>;
	.reg .b64 	%rd<8>;

	ld.param.u64 	%rd1, [_Z18dailyReturnsKernelPKfPfi_param_0];
	ld.param.u64 	%rd2, [_Z18dailyReturnsKernelPKfPfi_param_1];
	ld.param.u32 	%r2, [_Z18dailyReturnsKernelPKfPfi_param_2];
	mov.u32 	%r3, %ctaid.x;
	mov.u32 	%r4, %ntid.x;
	mov.u32 	%r5, %tid.x;
	mad.lo.s32 	%r1, %r3, %r4, %r5;
	add.s32 	%r6, %r2, -1;
	setp.ge.s32 	%p1, %r1, %r6;
	@%p1 bra 	$L__BB0_2;
	cvta.to.global.u64 	%rd3, %rd1;
	cvta.to.global.u64 	%rd4, %rd2;
	mul.wide.s32 	%rd5, %r1, 4;
	add.s64 	%rd6, %rd3, %rd5;
	ld.global.f32 	%f1, [%rd6];
	ld.global.f32 	%f2, [%rd6+4];
	sub.f32 	%f3, %f2, %f1;
	div.rn.f32 	%f4, %f3, %f1;
	add.s64 	%rd7, %rd4, %rd5;
	st.global.f32 	[%rd7], %f4;
$L__BB0_2:
	ret;

}


// ===== COMPILED SASS (sm_100) =====

	.target	sm_100

	.elftype	@"ET_EXEC"


//--------------------- .note.nv.tkinfo           --------------------------
	.section	.note.nv.tkinfo,"",@"SHT_NOTE"
	.sectionflags	@"SHF_NOTE_NV_TKINFO"
	.tkinfo
        /*0018*/ 	.word	0x00000002
        /*0030*/ 	.string	""
        /*0030*/ 	.string	"ptxas"
        /*0030*/ 	.string	"Cuda compilation tools, release 13.0, V13.0.88"
        /*0030*/ 	.string	"Build cuda_13.0.r13.0/compiler.36424714_0"
        /*0030*/ 	.string	"-arch sm_100 -m 64 "



//--------------------- .note.nv.cuinfo           --------------------------
	.section	.note.nv.cuinfo,"",@"SHT_NOTE"
	.sectionflags	@"SHF_NOTE_NV_CUINFO"
        /*0018*/ 	.short	0x0002
        /*001a*/ 	.short	0x0064
        /*001c*/ 	.short	0x0082
	.zero		2


//--------------------- .nv.info                  --------------------------
	.section	.nv.info,"",@"SHT_CUDA_INFO"
	.align	4


	//----- nvinfo : EIATTR_REGCOUNT
	.align		4
        /*0000*/ 	.byte	0x04, 0x2f
        /*0002*/ 	.short	(.L_1 - .L_0)
	.align		4
.L_0:
        /*0004*/ 	.word	index@(_Z18dailyReturnsKernelPKfPfi)
        /*0008*/ 	.word	0x00000010


	//----- nvinfo : EIATTR_FRAME_SIZE
	.align		4
.L_1:
        /*000c*/ 	.byte	0x04, 0x11
        /*000e*/ 	.short	(.L_3 - .L_2)
	.align		4
.L_2:
        /*0010*/ 	.word	index@($__internal_0_$__cuda_sm3x_div_rn_noftz_f32_slowpath)
        /*0014*/ 	.word	0x00000000


	//----- nvinfo : EIATTR_FRAME_SIZE
	.align		4
.L_3:
        /*0018*/ 	.byte	0x04, 0x11
        /*001a*/ 	.short	(.L_5 - .L_4)
	.align		4
.L_4:
        /*001c*/ 	.word	index@(_Z18dailyReturnsKernelPKfPfi)
        /*0020*/ 	.word	0x00000000


	//----- nvinfo : EIATTR_MIN_STACK_SIZE
	.align		4
.L_5:
        /*0024*/ 	.byte	0x04, 0x12
        /*0026*/ 	.short	(.L_7 - .L_6)
	.align		4
.L_6:
        /*0028*/ 	.word	index@(_Z18dailyReturnsKernelPKfPfi)
        /*002c*/ 	.word	0x00000000
.L_7:


//--------------------- .nv.compat                --------------------------
	.section	.nv.compat,"",@"SHT_CUDA_COMPAT_INFO"
	.align	4
        /*0000*/ 	.byte	0x02, 0x09, 0x00, 0x00, 0x02, 0x02, 0x01, 0x00, 0x02, 0x05, 0x05, 0x00, 0x03, 0x07, 0x01, 0x01
        /*0010*/ 	.byte	0x02, 0x03, 0x00, 0x00, 0x02, 0x06, 0x01, 0x00, 0x04, 0x0b, 0x08, 0x00, 0x01, 0x00, 0x00, 0x00
        /*0020*/ 	.byte	0x00, 0x00, 0x00, 0x00


//--------------------- .nv.info._Z18dailyReturnsKernelPKfPfi --------------------------
	.section	.nv.info._Z18dailyReturnsKernelPKfPfi,"",@"SHT_CUDA_INFO"
	.sectionflags	@""
	.align	4


	//----- nvinfo : EIATTR_CUDA_API_VERSION
	.align		4
        /*0000*/ 	.byte	0x04, 0x37
        /*0002*/ 	.short	(.L_9 - .L_8)
.L_8:
        /*0004*/ 	.word	0x00000082


	//----- nvinfo : EIATTR_KPARAM_INFO
	.align		4
.L_9:
        /*0008*/ 	.byte	0x04, 0x17
        /*000a*/ 	.short	(.L_11 - .L_10)
.L_10:
        /*000c*/ 	.word	0x00000000
        /*0010*/ 	.short	0x0002
        /*0012*/ 	.short	0x0010
        /*0014*/ 	.byte	0x00, 0xf0, 0x11, 0x00


	//----- nvinfo : EIATTR_KPARAM_INFO
	.align		4
.L_11:
        /*0018*/ 	.byte	0x04, 0x17
        /*001a*/ 	.short	(.L_13 - .L_12)
.L_12:
        /*001c*/ 	.word	0x00000000
        /*0020*/ 	.short	0x0001
        /*0022*/ 	.short	0x0008
        /*0024*/ 	.byte	0x00, 0xf5, 0x21, 0x00


	//----- nvinfo : EIATTR_KPARAM_INFO
	.align		4
.L_13:
        /*0028*/ 	.byte	0x04, 0x17
        /*002a*/ 	.short	(.L_15 - .L_14)
.L_14:
        /*002c*/ 	.word	0x00000000
        /*0030*/ 	.short	0x0000
        /*0032*/ 	.short	0x0000
        /*0034*/ 	.byte	0x00, 0xf5, 0x21, 0x00


	//----- nvinfo : EIATTR_SPARSE_MMA_MASK
	.align		4
.L_15:
        /*0038*/ 	.byte	0x03, 0x50
        /*003a*/ 	.short	0x0000


	//----- nvinfo : EIATTR_MAXREG_COUNT
	.align		4
        /*003c*/ 	.byte	0x03, 0x1b
        /*003e*/ 	.short	0x00ff


	//----- nvinfo : EIATTR_MERCURY_ISA_VERSION
	.align		4
        /*0040*/ 	.byte	0x03, 0x5f
        /*0042*/ 	.short	0x0101


	//----- nvinfo : EIATTR_VRC_CTA_INIT_COUNT
	.align		4
        /*0044*/ 	.byte	0x02, 0x4a
	.zero		1
	.zero		1


	//----- nvinfo : EIATTR_EXIT_INSTR_OFFSETS
	.align		4
        /*0048*/ 	.byte	0x04, 0x1c
        /*004a*/ 	.short	(.L_17 - .L_16)


	//   ....[0]....
.L_16:
        /*004c*/ 	.word	0x00000080


	//   ....[1]....
        /*0050*/ 	.word	0x000001f0


	//----- nvinfo : EIATTR_CRS_STACK_SIZE
	.align		4
.L_17:
        /*0054*/ 	.byte	0x04, 0x1e
        /*0056*/ 	.short	(.L_19 - .L_18)
.L_18:
        /*0058*/ 	.word	0x00000000


	//----- nvinfo : EIATTR_CBANK_PARAM_SIZE
	.align		4
.L_19:
        /*005c*/ 	.byte	0x03, 0x19
        /*005e*/ 	.short	0x0014


	//----- nvinfo : EIATTR_PARAM_CBANK
	.align		4
        /*0060*/ 	.byte	0x04, 0x0a
        /*0062*/ 	.short	(.L_21 - .L_20)
	.align		4
.L_20:
        /*0064*/ 	.word	index@(.nv.constant0._Z18dailyReturnsKernelPKfPfi)
        /*0068*/ 	.short	0x0380
        /*006a*/ 	.short	0x0014


	//----- nvinfo : EIATTR_SW_WAR
	.align		4
.L_21:
        /*006c*/ 	.byte	0x04, 0x36
        /*006e*/ 	.short	(.L_23 - .L_22)
.L_22:
        /*0070*/ 	.word	0x00000008
.L_23:


//--------------------- .nv.callgraph             --------------------------
	.section	.nv.callgraph,"",@"SHT_CUDA_CALLGRAPH"
	.align	4
	.sectionentsize	8
	.align		4
        /*0000*/ 	.word	0x00000000
	.align		4
        /*0004*/ 	.word	0xffffffff
	.align		4
        /*0008*/ 	.word	0x00000000
	.align		4
        /*000c*/ 	.word	0xfffffffe
	.align		4
        /*0010*/ 	.word	0x00000000
	.align		4
        /*0014*/ 	.word	0xfffffffd
	.align		4
        /*0018*/ 	.word	0x00000000
	.align		4
        /*001c*/ 	.word	0xfffffffc


//--------------------- .text._Z18dailyReturnsKernelPKfPfi --------------------------
	.section	.text._Z18dailyReturnsKernelPKfPfi,"ax",@progbits
	.align	128
        .global         _Z18dailyReturnsKernelPKfPfi
        .type           _Z18dailyReturnsKernelPKfPfi,@function
        .size           _Z18dailyReturnsKernelPKfPfi,(.L_x_14 - _Z18dailyReturnsKernelPKfPfi)
        .other          _Z18dailyReturnsKernelPKfPfi,@"STO_CUDA_ENTRY STV_DEFAULT"
_Z18dailyReturnsKernelPKfPfi:
.text._Z18dailyReturnsKernelPKfPfi:
[----:B------:R-:W-:Y:S01]  /*0000*/  LDC R1, c[0x0][0x37c] ;  /* 0x0000df00ff017b82 */ /* 0x000fe20000000800 */
[----:B------:R-:W0:Y:S07]  /*0010*/  S2R R3, SR_TID.X ;  /* 0x0000000000037919 */ /* 0x000e2e0000002100 */
[----:B------:R-:W0:Y:S01]  /*0020*/  S2UR UR5, SR_CTAID.X ;  /* 0x00000000000579c3 */ /* 0x000e220000002500 */
[----:B------:R-:W1:Y:S07]  /*0030*/  LDCU UR4, c[0x0][0x390] ;  /* 0x00007200ff0477ac */ /* 0x000e6e0008000800 */
[----:B------:R-:W0:Y:S01]  /*0040*/  LDC R2, c[0x0][0x360] ;  /* 0x0000d800ff027b82 */ /* 0x000e220000000800 */
[----:B-1----:R-:W-:Y:S01]  /*0050*/  UIADD3 UR4, UPT, UPT, UR4, -0x1, URZ ;  /* 0xffffffff04047890 */ /* 0x002fe2000fffe0ff */
[----:B0-----:R-:W-:-:S05]  /*0060*/  IMAD R2, R2, UR5, R3 ;  /* 0x0000000502027c24 */ /* 0x001fca000f8e0203 */
[----:B------:R-:W-:-:S13]  /*0070*/  ISETP.GE.AND P0, PT, R2, UR4, PT ;  /* 0x0000000402007c0c */ /* 0x000fda000bf06270 */
[----:B------:R-:W-:Y:S05]  /*0080*/  @P0 EXIT ;  /* 0x000000000000094d */ /* 0x000fea0003800000 */
[----:B------:R-:W0:Y:S01]  /*0090*/  LDC.64 R4, c[0x0][0x380] ;  /* 0x0000e000ff047b82 */ /* 0x000e220000000a00 */
[----:B------:R-:W1:Y:S01]  /*00a0*/  LDCU.64 UR4, c[0x0][0x358] ;  /* 0x00006b00ff0477ac */ /* 0x000e620008000a00 */
[----:B0-----:R-:W-:-:S05]  /*00b0*/  IMAD.WIDE R4, R2, 0x4, R4 ;  /* 0x0000000402047825 */ /* 0x001fca00078e0204 */
[----:B-1----:R-:W2:Y:S04]  /*00c0*/  LDG.E R3, desc[UR4][R4.64] ;  /* 0x0000000404037981 */ /* 0x002ea8000c1e1900 */
[----:B------:R-:W3:Y:S01]  /*00d0*/  LDG.E R0, desc[UR4][R4.64+0x4] ;  /* 0x0000040404007981 */ /* 0x000ee2000c1e1900 */
[----:B------:R-:W-:Y:S01]  /*00e0*/  BSSY.RECONVERGENT B0, `(.L_x_0) ;  /* 0x000000d000007945 */ /* 0x000fe20003800200 */
[----:B--2---:R-:W0:Y:S01]  /*00f0*/  MUFU.RCP R6, R3 ;  /* 0x0000000300067308 */ /* 0x004e220000001000 */
[----:B---3--:R-:W-:-:S07]  /*0100*/  FADD R0, -R3, R0 ;  /* 0x0000000003007221 */ /* 0x008fce0000000100 */
[----:B------:R-:W1:Y:S01]  /*0110*/  FCHK P0, R0, R3 ;  /* 0x0000000300007302 */ /* 0x000e620000000000 */
[----:B0-----:R-:W-:-:S04]  /*0120*/  FFMA R7, -R3, R6, 1 ;  /* 0x3f80000003077423 */ /* 0x001fc80000000106 */
[----:B------:R-:W-:-:S04]  /*0130*/  FFMA R7, R6, R7, R6 ;  /* 0x0000000706077223 */ /* 0x000fc80000000006 */
[----:B------:R-:W-:-:S04]  /*0140*/  FFMA R6, R0, R7, RZ ;  /* 0x0000000700067223 */ /* 0x000fc800000000ff */
[----:B------:R-:W-:-:S04]  /*0150*/  FFMA R8, -R3, R6, R0 ;  /* 0x0000000603087223 */ /* 0x000fc80000000100 */
[----:B------:R-:W-:Y:S01]  /*0160*/  FFMA R7, R7, R8, R6 ;  /* 0x0000000807077223 */ /* 0x000fe20000000006 */
[----:B-1----:R-:W-:Y:S06]  /*0170*/  @!P0 BRA `(.L_x_1) ;  /* 0x00000000000c8947 */ /* 0x002fec0003800000 */
[----:B------:R-:W-:-:S07]  /*0180*/  MOV R4, 0x1a0 ;  /* 0x000001a000047802 */ /* 0x000fce0000000f00 */
[----:B------:R-:W-:Y:S05]  /*0190*/  CALL.REL.NOINC `($__internal_0_$__cuda_sm3x_div_rn_noftz_f32_slowpath) ;  /* 0x0000000000187944 */ /* 0x000fea0003c00000 */
[----:B------:R-:W-:-:S07]  /*01a0*/  IMAD.MOV.U32 R7, RZ, RZ, R0 ;  /* 0x000000ffff077224 */ /* 0x000fce00078e0000 */
.L_x_1:
[----:B------:R-:W-:Y:S05]  /*01b0*/  BSYNC.RECONVERGENT B0 ;  /* 0x0000000000007941 */ /* 0x000fea0003800200 */
.L_x_0:
[----:B------:R-:W0:Y:S02]  /*01c0*/  LDC.64 R4, c[0x0][0x388] ;  /* 0x0000e200ff047b82 */ /* 0x000e240000000a00 */
[----:B0-----:R-:W-:-:S05]  /*01d0*/  IMAD.WIDE R2, R2, 0x4, R4 ;  /* 0x0000000402027825 */ /* 0x001fca00078e0204 */
[----:B------:R-:W-:Y:S01]  /*01e0*/  STG.E desc[UR4][R2.64], R7 ;  /* 0x0000000702007986 */ /* 0x000fe2000c101904 */
[----:B------:R-:W-:Y:S05]  /*01f0*/  EXIT ;  /* 0x000000000000794d */ /* 0x000fea0003800000 */
        .weak           $__internal_0_$__cuda_sm3x_div_rn_noftz_f32_slowpath
        .type           $__internal_0_$__cuda_sm3x_div_rn_noftz_f32_slowpath,@function
        .size           $__internal_0_$__cuda_sm3x_div_rn_noftz_f32_slowpath,(.L_x_14 - $__internal_0_$__cuda_sm3x_div_rn_noftz_f32_slowpath)
$__internal_0_$__cuda_sm3x_div_rn_noftz_f32_slowpath:
[--C-:B------:R-:W-:Y:S01]  /*0200*/  SHF.R.U32.HI R6, RZ, 0x17, R3.reuse ;  /* 0x00000017ff067819 */ /* 0x100fe20000011603 */
[----:B------:R-:W-:Y:S01]  /*0210*/  BSSY.RECONVERGENT B1, `(.L_x_2) ;  /* 0x0000064000017945 */ /* 0x000fe20003800200 */
[--C-:B------:R-:W-:Y:S01]  /*0220*/  SHF.R.U32.HI R5, RZ, 0x17, R0.reuse ;  /* 0x00000017ff057819 */ /* 0x100fe20000011600 */
[----:B------:R-:W-:Y:S01]  /*0230*/  IMAD.MOV.U32 R7, RZ, RZ, R0 ;  /* 0x000000ffff077224 */ /* 0x000fe200078e0000 */
[----:B------:R-:W-:Y:S01]  /*0240*/  LOP3.LUT R6, R6, 0xff, RZ, 0xc0, !PT ;  /* 0x000000ff06067812 */ /* 0x000fe200078ec0ff */
[----:B------:R-:W-:Y:S01]  /*0250*/  IMAD.MOV.U32 R8, RZ, RZ, R3 ;  /* 0x000000ffff087224 */ /* 0x000fe200078e0003 */
[----:B------:R-:W-:-:S03]  /*0260*/  LOP3.LUT R5, R5, 0xff, RZ, 0xc0, !PT ;  /* 0x000000ff05057812 */ /* 0x000fc600078ec0ff */
[----:B------:R-:W-:Y:S02]  /*0270*/  VIADD R11, R6, 0xffffffff ;  /* 0xffffffff060b7836 */ /* 0x000fe40000000000 */
[----:B------:R-:W-:-:S03]  /*0280*/  VIADD R10, R5, 0xffffffff ;  /* 0xffffffff050a7836 */ /* 0x000fc60000000000 */
[----:B------:R-:W-:-:S04]  /*0290*/  ISETP.GT.U32.AND P0, PT, R11, 0xfd, PT ;  /* 0x000000fd0b00780c */ /* 0x000fc80003f04070 */
[----:B------:R-:W-:-:S13]  /*02a0*/  ISETP.GT.U32.OR P0, PT, R10, 0xfd, P0 ;  /* 0x000000fd0a00780c */ /* 0x000fda0000704470 */
[----:B------:R-:W-:Y:S01]  /*02b0*/  @!P0 IMAD.MOV.U32 R9, RZ, RZ, RZ ;  /* 0x000000ffff098224 */ /* 0x000fe200078e00ff */
[----:B------:R-:W-:Y:S06]  /*02c0*/  @!P0 BRA `(.L_x_3) ;  /* 0x00000000005c8947 */ /* 0x000fec0003800000 */
[----:B------:R-:W-:Y:S02]  /*02d0*/  FSETP.GTU.FTZ.AND P0, PT, |R0|, +INF , PT ;  /* 0x7f8000000000780b */ /* 0x000fe40003f1c200 */
[----:B------:R-:W-:-:S04]  /*02e0*/  FSETP.GTU.FTZ.AND P1, PT, |R3|, +INF , PT ;  /* 0x7f8000000300780b */ /* 0x000fc80003f3c200 */
[----:B------:R-:W-:-:S13]  /*02f0*/  PLOP3.LUT P0, PT, P0, P1, PT, 0xf8, 0x8f ;  /* 0x00000000008f781c */ /* 0x000fda0000703f70 */
[----:B------:R-:W-:Y:S05]  /*0300*/  @P0 BRA `(.L_x_4) ;  /* 0x00000004004c0947 */ /* 0x000fea0003800000 */
[----:B------:R-:W-:-:S13]  /*0310*/  LOP3.LUT P0, RZ, R8, 0x7fffffff, R7, 0xc8, !PT ;  /* 0x7fffffff08ff7812 */ /* 0x000fda000780c807 */
[----:B------:R-:W-:Y:S05]  /*0320*/  @!P0 BRA `(.L_x_5) ;  /* 0x00000004003c8947 */ /* 0x000fea0003800000 */
[C---:B------:R-:W-:Y:S02]  /*0330*/  FSETP.NEU.FTZ.AND P2, PT, |R0|.reuse, +INF , PT ;  /* 0x7f8000000000780b */ /* 0x040fe40003f5d200 */
[----:B------:R-:W-:Y:S02]  /*0340*/  FSETP.NEU.FTZ.AND P1, PT, |R3|, +INF , PT ;  /* 0x7f8000000300780b */ /* 0x000fe40003f3d200 */
[----:B------:R-:W-:-:S11]  /*0350*/  FSETP.NEU.FTZ.AND P0, PT, |R0|, +INF , PT ;  /* 0x7f8000000000780b */ /* 0x000fd60003f1d200 */
[----:B------:R-:W-:Y:S05]  /*0360*/  @!P1 BRA !P2, `(.L_x_5) ;  /* 0x00000004002c9947 */ /* 0x000fea0005000000 */
[----:B------:R-:W-:-:S04]  /*0370*/  LOP3.LUT P2, RZ, R7, 0x7fffffff, RZ, 0xc0, !PT ;  /* 0x7fffffff07ff7812 */ /* 0x000fc8000784c0ff */
[----:B------:R-:W-:-:S13]  /*0380*/  PLOP3.LUT P1, PT, P1, P2, PT, 0x2f, 0xf2 ;  /* 0x0000000000f2781c */ /* 0x000fda0000f24577 */
[----:B------:R-:W-:Y:S05]  /*0390*/  @P1 BRA `(.L_x_6) ;  /* 0x0000000400181947 */ /* 0x000fea0003800000 */
[----:B------:R-:W-:-:S04]  /*03a0*/  LOP3.LUT P1, RZ, R8, 0x7fffffff, RZ, 0xc0, !PT ;  /* 0x7fffffff08ff7812 */ /* 0x000fc8000782c0ff */
[----:B------:R-:W-:-:S13]  /*03b0*/  PLOP3.LUT P0, PT, P0, P1, PT, 0x2f, 0xf2 ;  /* 0x0000000000f2781c */ /* 0x000fda0000702577 */
[----:B------:R-:W-:Y:S05]  /*03c0*/  @P0 BRA `(.L_x_7) ;  /* 0x0000000400000947 */ /* 0x000fea0003800000 */
[----:B------:R-:W-:Y:S02]  /*03d0*/  ISETP.GE.AND P0, PT, R10, RZ, PT ;  /* 0x000000ff0a00720c */ /* 0x000fe40003f06270 */
[----:B------:R-:W-:-:S11]  /*03e0*/  ISETP.GE.AND P1, PT, R11, RZ, PT ;  /* 0x000000ff0b00720c */ /* 0x000fd60003f26270 */
[----:B------:R-:W-:Y:S02]  /*03f0*/  @P0 IMAD.MOV.U32 R9, RZ, RZ, RZ ;  /* 0x000000ffff090224 */ /* 0x000fe400078e00ff */
[----:B------:R-:W-:Y:S01]  /*0400*/  @!P0 FFMA R7, R0, 1.84467440737095516160e+19, RZ ;  /* 0x5f80000000078823 */ /* 0x000fe200000000ff */
[----:B------:R-:W-:Y:S02]  /*0410*/  @!P0 IMAD.MOV.U32 R9, RZ, RZ, -0x40 ;  /* 0xffffffc0ff098424 */ /* 0x000fe400078e00ff */
[----:B------:R-:W-:Y:S02]  /*0420*/  @!P1 FFMA R8, R3, 1.84467440737095516160e+19, RZ ;  /* 0x5f80000003089823 */ /* 0x000fe400000000ff */
[----:B------:R-:W-:-:S07]  /*0430*/  @!P1 VIADD R9, R9, 0x40 ;  /* 0x0000004009099836 */ /* 0x000fce0000000000 */
.L_x_3:
[----:B------:R-:W-:Y:S01]  /*0440*/  LEA R3, R6, 0xc0800000, 0x17 ;  /* 0xc080000006037811 */ /* 0x000fe200078eb8ff */
[----:B------:R-:W-:Y:S01]  /*0450*/  VIADD R5, R5, 0xffffff81 ;  /* 0xffffff8105057836 */ /* 0x000fe20000000000 */
[----:B------:R-:W-:Y:S03]  /*0460*/  BSSY.RECONVERGENT B2, `(.L_x_8) ;  /* 0x0000035000027945 */ /* 0x000fe60003800200 */
[----:B------:R-:W-:Y:S01]  /*0470*/  IMAD.IADD R3, R8, 0x1, -R3 ;  /* 0x0000000108037824 */ /* 0x000fe200078e0a03 */
[C---:B------:R-:W-:Y:S01]  /*0480*/  IADD3 R6, PT, PT, R5.reuse, 0x7f, -R6 ;  /* 0x0000007f05067810 */ /* 0x040fe20007ffe806 */
[----:B------:R-:W-:Y:S02]  /*0490*/  IMAD R0, R5, -0x800000, R7 ;  /* 0xff80000005007824 */ /* 0x000fe400078e0207 */
[----:B------:R-:W0:Y:S01]  /*04a0*/  MUFU.RCP R8, R3 ;  /* 0x0000000300087308 */ /* 0x000e220000001000 */
[----:B------:R-:W-:Y:S01]  /*04b0*/  FADD.FTZ R11, -R3, -RZ ;  /* 0x800000ff030b7221 */ /* 0x000fe20000010100 */
[----:B------:R-:W-:-:S03]  /*04c0*/  IMAD.IADD R6, R6, 0x1, R9 ;  /* 0x0000000106067824 */ /* 0x000fc600078e0209 */
[----:B0-----:R-:W-:-:S04]  /*04d0*/  FFMA R13, R8, R11, 1 ;  /* 0x3f800000080d7423 */ /* 0x001fc8000000000b */
[----:B------:R-:W-:-:S04]  /*04e0*/  FFMA R10, R8, R13, R8 ;  /* 0x0000000d080a7223 */ /* 0x000fc80000000008 */
[----:B------:R-:W-:-:S04]  /*04f0*/  FFMA R7, R0, R10, RZ ;  /* 0x0000000a00077223 */ /* 0x000fc800000000ff */
[----:B------:R-:W-:-:S04]  /*0500*/  FFMA R8, R11, R7, R0 ;  /* 0x000000070b087223 */ /* 0x000fc80000000000 */
[----:B------:R-:W-:-:S04]  /*0510*/  FFMA R7, R10, R8, R7 ;  /* 0x000000080a077223 */ /* 0x000fc80000000007 */
[----:B------:R-:W-:-:S04]  /*0520*/  FFMA R8, R11, R7, R0 ;  /* 0x000000070b087223 */ /* 0x000fc80000000000 */
[----:B------:R-:W-:-:S05]  /*0530*/  FFMA R0, R10, R8, R7 ;  /* 0x000000080a007223 */ /* 0x000fca0000000007 */
[----:B------:R-:W-:-:S04]  /*0540*/  SHF.R.U32.HI R3, RZ, 0x17, R0 ;  /* 0x00000017ff037819 */ /* 0x000fc80000011600 */
[----:B------:R-:W-:-:S05]  /*0550*/  LOP3.LUT R3, R3, 0xff, RZ, 0xc0, !PT ;  /* 0x000000ff03037812 */ /* 0x000fca00078ec0ff */
[----:B------:R-:W-:-:S04]  /*0560*/  IMAD.IADD R9, R3, 0x1, R6 ;  /* 0x0000000103097824 */ /* 0x000fc800078e0206 */
[----:B------:R-:W-:-:S05]  /*0570*/  VIADD R3, R9, 0xffffffff ;  /* 0xffffffff09037836 */ /* 0x000fca0000000000 */
[----:B------:R-:W-:-:S13]  /*0580*/  ISETP.GE.U32.AND P0, PT, R3, 0xfe, PT ;  /* 0x000000fe0300780c */ /* 0x000fda0003f06070 */
[----:B------:R-:W-:Y:S05]  /*0590*/  @!P0 BRA `(.L_x_9) ;  /* 0x0000000000808947 */ /* 0x000fea0003800000 */
[----:B------:R-:W-:-:S13]  /*05a0*/  ISETP.GT.AND P0, PT, R9, 0xfe, PT ;  /* 0x000000fe0900780c */ /* 0x000fda0003f04270 */
[----:B------:R-:W-:Y:S05]  /*05b0*/  @P0 BRA `(.L_x_10) ;  /* 0x00000000006c0947 */ /* 0x000fea0003800000 */
[----:B------:R-:W-:-:S13]  /*05c0*/  ISETP.GE.AND P0, PT, R9, 0x1, PT ;  /* 0x000000010900780c */ /* 0x000fda0003f06270 */
[----:B------:R-:W-:Y:S05]  /*05d0*/  @P0 BRA `(.L_x_11) ;  /* 0x0000000000740947 */ /* 0x000fea0003800000 */
[----:B------:R-:W-:Y:S02]  /*05e0*/  ISETP.GE.AND P0, PT, R9, -0x18, PT ;  /* 0xffffffe80900780c */ /* 0x000fe40003f06270 */
[----:B------:R-:W-:-:S11]  /*05f0*/  LOP3.LUT R0, R0, 0x80000000, RZ, 0xc0, !PT ;  /* 0x8000000000007812 */ /* 0x000fd600078ec0ff */
[----:B------:R-:W-:Y:S05]  /*0600*/  @!P0 BRA `(.L_x_11) ;  /* 0x0000000000688947 */ /* 0x000fea0003800000 */
[CCC-:B------:R-:W-:Y:S01]  /*0610*/  FFMA.RZ R3, R10.reuse, R8.reuse, R7.reuse ;  /* 0x000000080a037223 */ /* 0x1c0fe2000000c007 */
[CCC-:B------:R-:W-:Y:S01]  /*0620*/  FFMA.RM R6, R10.reuse, R8.reuse, R7.reuse ;  /* 0x000000080a067223 */ /* 0x1c0fe20000004007 */
[C---:B------:R-:W-:Y:S02]  /*0630*/  ISETP.NE.AND P2, PT, R9.reuse, RZ, PT ;  /* 0x000000ff0900720c */ /* 0x040fe40003f45270 */
[----:B------:R-:W-:Y:S02]  /*0640*/  ISETP.NE.AND P1, PT, R9, RZ, PT ;  /* 0x000000ff0900720c */ /* 0x000fe40003f25270 */
[----:B------:R-:W-:Y:S01]  /*0650*/  LOP3.LUT R5, R3, 0x7fffff, RZ, 0xc0, !PT ;  /* 0x007fffff03057812 */ /* 0x000fe200078ec0ff */
[----:B------:R-:W-:Y:S01]  /*0660*/  FFMA.RP R3, R10, R8, R7 ;  /* 0x000000080a037223 */ /* 0x000fe20000008007 */
[----:B------:R-:W-:Y:S02]  /*0670*/  VIADD R8, R9, 0x20 ;  /* 0x0000002009087836 */ /* 0x000fe40000000000 */
[----:B------:R-:W-:Y:S01]  /*0680*/  LOP3.LUT R5, R5, 0x800000, RZ, 0xfc, !PT ;  /* 0x0080000005057812 */ /* 0x000fe200078efcff */
[----:B------:R-:W-:Y:S01]  /*0690*/  IMAD.MOV R7, RZ, RZ, -R9 ;  /* 0x000000ffff077224 */ /* 0x000fe200078e0a09 */
[----:B------:R-:W-:-:S02]  /*06a0*/  FSETP.NEU.FTZ.AND P0, PT, R3, R6, PT ;  /* 0x000000060300720b */ /* 0x000fc40003f1d000 */
[----:B------:R-:W-:Y:S02]  /*06b0*/  SHF.L.U32 R8, R5, R8, RZ ;  /* 0x0000000805087219 */ /* 0x000fe400000006ff */
[----:B------:R-:W-:Y:S02]  /*06c0*/  SEL R6, R7, RZ, P2 ;  /* 0x000000ff07067207 */ /* 0x000fe40001000000 */
[----:B------:R-:W-:Y:S02]  /*06d0*/  ISETP.NE.AND P1, PT, R8, RZ, P1 ;  /* 0x000000ff0800720c */ /* 0x000fe40000f25270 */
[----:B------:R-:W-:Y:S02]  /*06e0*/  SHF.R.U32.HI R6, RZ, R6, R5 ;  /* 0x00000006ff067219 */ /* 0x000fe40000011605 */
[----:B------:R-:W-:Y:S02]  /*06f0*/  PLOP3.LUT P0, PT, P0, P1, PT, 0xf8, 0x8f ;  /* 0x00000000008f781c */ /* 0x000fe40000703f70 */
[----:B------:R-:W-:-:S02]  /*0700*/  SHF.R.U32.HI R8, RZ, 0x1, R6 ;  /* 0x00000001ff087819 */ /* 0x000fc40000011606 */
[----:B------:R-:W-:-:S04]  /*0710*/  SEL R3, RZ, 0x1, !P0 ;  /* 0x00000001ff037807 */ /* 0x000fc80004000000 */
[----:B------:R-:W-:-:S04]  /*0720*/  LOP3.LUT R3, R3, 0x1, R8, 0xf8, !PT ;  /* 0x0000000103037812 */ /* 0x000fc800078ef808 */
[----:B------:R-:W-:-:S05]  /*0730*/  LOP3.LUT R3, R3, R6, RZ, 0xc0, !PT ;  /* 0x0000000603037212 */ /* 0x000fca00078ec0ff */
[----:B------:R-:W-:-:S05]  /*0740*/  IMAD.IADD R3, R8, 0x1, R3 ;  /* 0x0000000108037824 */ /* 0x000fca00078e0203 */
[----:B------:R-:W-:Y:S01]  /*0750*/  LOP3.LUT R0, R3, R0, RZ, 0xfc, !PT ;  /* 0x0000000003007212 */ /* 0x000fe200078efcff */
[----:B------:R-:W-:Y:S06]  /*0760*/  BRA `(.L_x_11) ;  /* 0x0000000000107947 */ /* 0x000fec0003800000 */
.L_x_10:
[----:B------:R-:W-:-:S04]  /*0770*/  LOP3.LUT R0, R0, 0x80000000, RZ, 0xc0, !PT ;  /* 0x8000000000007812 */ /* 0x000fc800078ec0ff */
[----:B------:R-:W-:Y:S01]  /*0780*/  LOP3.LUT R0, R0, 0x7f800000, RZ, 0xfc, !PT ;  /* 0x7f80000000007812 */ /* 0x000fe200078efcff */
[----:B------:R-:W-:Y:S06]  /*0790*/  BRA `(.L_x_11) ;  /* 0x0000000000047947 */ /* 0x000fec0003800000 */
.L_x_9:
[----:B------:R-:W-:-:S07]  /*07a0*/  IMAD R0, R6, 0x800000, R0 ;  /* 0x0080000006007824 */ /* 0x000fce00078e0200 */
.L_x_11:
[----:B------:R-:W-:Y:S05]  /*07b0*/  BSYNC.RECONVERGENT B2 ;  /* 0x0000000000027941 */ /* 0x000fea0003800200 */
.L_x_8:
[----:B------:R-:W-:Y:S05]  /*07c0*/  BRA `(.L_x_12) ;  /* 0x0000000000207947 */ /* 0x000fea0003800000 */
.L_x_7:
[----:B------:R-:W-:-:S04]  /*07d0*/  LOP3.LUT R0, R8, 0x80000000, R7, 0x48, !PT ;  /* 0x8000000008007812 */ /* 0x000fc800078e4807 */
[----:B------:R-:W-:Y:S01]  /*07e0*/  LOP3.LUT R0, R0, 0x7f800000, RZ, 0xfc, !PT ;  /* 0x7f80000000007812 */ /* 0x000fe200078efcff */
[----:B------:R-:W-:Y:S06]  /*07f0*/  BRA `(.L_x_12) ;  /* 0x0000000000147947 */ /* 0x000fec0003800000 */
.L_x_6:
[----:B------:R-:W-:Y:S01]  /*0800*/  LOP3.LUT R0, R8, 0x80000000, R7, 0x48, !PT ;  /* 0x8000000008007812 */ /* 0x000fe200078e4807 */
[----:B------:R-:W-:Y:S06]  /*0810*/  BRA `(.L_x_12) ;  /* 0x00000000000c7947 */ /* 0x000fec0003800000 */
.L_x_5:
[----:B------:R-:W0:Y:S01]  /*0820*/  MUFU.RSQ R0, -QNAN ;  /* 0xffc0000000007908 */ /* 0x000e220000001400 */
[----:B------:R-:W-:Y:S05]  /*0830*/  BRA `(.L_x_12) ;  /* 0x0000000000047947 */ /* 0x000fea0003800000 */
.L_x_4:
[----:B------:R-:W-:-:S07]  /*0840*/  FADD.FTZ R0, R0, R3 ;  /* 0x0000000300007221 */ /* 0x000fce0000010000 */
.L_x_12:
[----:B------:R-:W-:Y:S05]  /*0850*/  BSYNC.RECONVERGENT B1 ;  /* 0x0000000000017941 */ /* 0x000fea0003800200 */
.L_x_2:
[----:B------:R-:W-:-:S04]  /*0860*/  IMAD.MOV.U32 R5, RZ, RZ, 0x0 ;  /* 0x00000000ff057424 */ /* 0x000fc800078e00ff */
[----:B0-----:R-:W-:Y:S05]  /*0870*/  RET.REL.NODEC R4 `(_Z18dailyReturnsKernelPKfPfi) ;  /* 0xfffffff404e07950 */ /* 0x001fea0003c3ffff */
.L_x_13:
[----:B------:R-:W-:-:S00]  /*0880*/  BRA `(.L_x_13) ;  /* 0xfffffffc00fc7947 */ /* 0x000fc0000383ffff */
[----:B------:R-:W-:-:S00]  /*0890*/  NOP ;  /* 0x0000000000007918 */ /* 0x000fc00000000000 */
        /* <DEDUP_REMOVED lines=14> */
.L_x_14:


//--------------------- .nv.shared.reserved.0     --------------------------
	.section	.nv.shared.reserved.0,"aw",@nobits
	.weak		__nv_reservedSMEM_offset_0_alias
	.size		__nv_reservedSMEM_offset_0_alias, 0, 64
	.other		__nv_reservedSMEM_offset_0_alias,@"STO_CUDA_RESERVED_SHARED STV_DEFAULT"
__nv_reservedSMEM_offset_0_alias:
	.zero		0
	.zero		64


//--------------------- .nv.constant0._Z18dailyReturnsKernelPKfPfi --------------------------
	.section	.nv.constant0._Z18dailyReturnsKernelPKfPfi,"a",@progbits
	.sectionflags	@""
	.align	4
.nv.constant0._Z18dailyReturnsKernelPKfPfi:
	.zero		916


//--------------------- SYMBOLS --------------------------

	.type		.nv.reservedSmem.offset0,@object
	.size		.nv.reservedSmem.offset0,0x4
